//
// Generated by NVIDIA NVVM Compiler
//
// Compiler Build ID: CL-36424714
// Cuda compilation tools, release 13.0, V13.0.88
// Based on NVVM 20.0.0
//

.version 9.0
.target sm_100
.address_size 64

	// .globl	_Z9histogramPiS_i

.visible .entry _Z9histogramPiS_i(
	.param .u64 .ptr .align 1 _Z9histogramPiS_i_param_0,
	.param .u64 .ptr .align 1 _Z9histogramPiS_i_param_1,
	.param .u32 _Z9histogramPiS_i_param_2
)
{
	.reg .pred 	%p<2>;
	.reg .b32 	%r<8>;
	.reg .b64 	%rd<9>;

	ld.param.u64 	%rd1, [_Z9histogramPiS_i_param_0];
	ld.param.u64 	%rd2, [_Z9histogramPiS_i_param_1];
	ld.param.u32 	%r2, [_Z9histogramPiS_i_param_2];
	mov.u32 	%r3, %ctaid.x;
	mov.u32 	%r4, %ntid.x;
	mov.u32 	%r5, %tid.x;
	mad.lo.s32 	%r1, %r3, %r4, %r5;
	setp.ge.u32 	%p1, %r1, %r2;
	@%p1 bra 	$L__BB0_2;
	cvta.to.global.u64 	%rd3, %rd1;
	cvta.to.global.u64 	%rd4, %rd2;
	mul.wide.u32 	%rd5, %r1, 4;
	add.s64 	%rd6, %rd3, %rd5;
	ld.global.u32 	%r6, [%rd6];
	mul.wide.s32 	%rd7, %r6, 4;
	add.s64 	%rd8, %rd4, %rd7;
	atom.global.add.u32 	%r7, [%rd8], 1;
$L__BB0_2:
	ret;

}


// ===== COMPILED SASS (sm_100) =====

	.target	sm_100

	.elftype	@"ET_EXEC"


//--------------------- .note.nv.tkinfo           --------------------------
	.section	.note.nv.tkinfo,"",@"SHT_NOTE"
	.sectionflags	@"SHF_NOTE_NV_TKINFO"
	.tkinfo
        /*0018*/ 	.word	0x00000002
        /*0030*/ 	.string	""
        /*0030*/ 	.string	"ptxas"
        /*0030*/ 	.string	"Cuda compilation tools, release 13.0, V13.0.88"
        /*0030*/ 	.string	"Build cuda_13.0.r13.0/compiler.36424714_0"
        /*0030*/ 	.string	"-arch sm_100 -m 64 "



//--------------------- .note.nv.cuinfo           --------------------------
	.section	.note.nv.cuinfo,"",@"SHT_NOTE"
	.sectionflags	@"SHF_NOTE_NV_CUINFO"
        /*0018*/ 	.short	0x0002
        /*001a*/ 	.short	0x0064
        /*001c*/ 	.short	0x0082
	.zero		2


//--------------------- .nv.info                  --------------------------
	.section	.nv.info,"",@"SHT_CUDA_INFO"
	.align	4


	//----- nvinfo : EIATTR_REGCOUNT
	.align		4
        /*0000*/ 	.byte	0x04, 0x2f
        /*0002*/ 	.short	(.L_1 - .L_0)
	.align		4
.L_0:
        /*0004*/ 	.word	index@(_Z9histogramPiS_i)
        /*0008*/ 	.word	0x0000000a


	//----- nvinfo : EIATTR_FRAME_SIZE
	.align		4
.L_1:
        /*000c*/ 	.byte	0x04, 0x11
        /*000e*/ 	.short	(.L_3 - .L_2)
	.align		4
.L_2:
        /*0010*/ 	.word	index@(_Z9histogramPiS_i)
        /*0014*/ 	.word	0x00000000


	//----- nvinfo : EIATTR_MIN_STACK_SIZE
	.align		4
.L_3:
        /*0018*/ 	.byte	0x04, 0x12
        /*001a*/ 	.short	(.L_5 - .L_4)
	.align		4
.L_4:
        /*001c*/ 	.word	index@(_Z9histogramPiS_i)
        /*0020*/ 	.word	0x00000000
.L_5:


//--------------------- .nv.compat                --------------------------
	.section	.nv.compat,"",@"SHT_CUDA_COMPAT_INFO"
	.align	4
        /*0000*/ 	.byte	0x02, 0x09, 0x00, 0x00, 0x02, 0x02, 0x01, 0x00, 0x02, 0x05, 0x05, 0x00, 0x03, 0x07, 0x01, 0x01
        /*0010*/ 	.byte	0x02, 0x03, 0x00, 0x00, 0x02, 0x06, 0x01, 0x00, 0x04, 0x0b, 0x08, 0x00, 0x09, 0x00, 0x00, 0x00
        /*0020*/ 	.byte	0x00, 0x00, 0x00, 0x00


//--------------------- .nv.info._Z9histogramPiS_i --------------------------
	.section	.nv.info._Z9histogramPiS_i,"",@"SHT_CUDA_INFO"
	.sectionflags	@""
	.align	4


	//----- nvinfo : EIATTR_CUDA_API_VERSION
	.align		4
        /*0000*/ 	.byte	0x04, 0x37
        /*0002*/ 	.short	(.L_7 - .L_6)
.L_6:
        /*0004*/ 	.word	0x00000082


	//----- nvinfo : EIATTR_KPARAM_INFO
	.align		4
.L_7:
        /*0008*/ 	.byte	0x04, 0x17
        /*000a*/ 	.short	(.L_9 - .L_8)
.L_8:
        /*000c*/ 	.word	0x00000000
        /*0010*/ 	.short	0x0002
        /*0012*/ 	.short	0x0010
        /*0014*/ 	.byte	0x00, 0xf0, 0x11, 0x00


	//----- nvinfo : EIATTR_KPARAM_INFO
	.align		4
.L_9:
        /*0018*/ 	.byte	0x04, 0x17
        /*001a*/ 	.short	(.L_11 - .L_10)
.L_10:
        /*001c*/ 	.word	0x00000000
        /*0020*/ 	.short	0x0001
        /*0022*/ 	.short	0x0008
        /*0024*/ 	.byte	0x00, 0xf5, 0x21, 0x00


	//----- nvinfo : EIATTR_KPARAM_INFO
	.align		4
.L_11:
        /*0028*/ 	.byte	0x04, 0x17
        /*002a*/ 	.short	(.L_13 - .L_12)
.L_12:
        /*002c*/ 	.word	0x00000000
        /*0030*/ 	.short	0x0000
        /*0032*/ 	.short	0x0000
        /*0034*/ 	.byte	0x00, 0xf5, 0x21, 0x00


	//----- nvinfo : EIATTR_SPARSE_MMA_MASK
	.align		4
.L_13:
        /*0038*/ 	.byte	0x03, 0x50
        /*003a*/ 	.short	0x0000


	//----- nvinfo : EIATTR_MAXREG_COUNT
	.align		4
        /*003c*/ 	.byte	0x03, 0x1b
        /*003e*/ 	.short	0x00ff


	//----- nvinfo : EIATTR_MERCURY_ISA_VERSION
	.align		4
        /*0040*/ 	.byte	0x03, 0x5f
        /*0042*/ 	.short	0x0101


	//----- nvinfo : EIATTR_VRC_CTA_INIT_COUNT
	.align		4
        /*0044*/ 	.byte	0x02, 0x4a
	.zero		1
	.zero		1


	//----- nvinfo : EIATTR_EXIT_INSTR_OFFSETS
	.align		4
        /*0048*/ 	.byte	0x04, 0x1c
        /*004a*/ 	.short	(.L_15 - .L_14)


	//   ....[0]....
.L_14:
        /*004c*/ 	.word	0x00000070


	//   ....[1]....
        /*0050*/ 	.word	0x00000100


	//----- nvinfo : EIATTR_CBANK_PARAM_SIZE
	.align		4
.L_15:
        /*0054*/ 	.byte	0x03, 0x19
        /*0056*/ 	.short	0x0014


	//----- nvinfo : EIATTR_PARAM_CBANK
	.align		4
        /*0058*/ 	.byte	0x04, 0x0a
        /*005a*/ 	.short	(.L_17 - .L_16)
	.align		4
.L_16:
        /*005c*/ 	.word	index@(.nv.constant0._Z9histogramPiS_i)
        /*0060*/ 	.short	0x0380
        /*0062*/ 	.short	0x0014


	//----- nvinfo : EIATTR_SW_WAR
	.align		4
.L_17:
        /*0064*/ 	.byte	0x04, 0x36
        /*0066*/ 	.short	(.L_19 - .L_18)
.L_18:
        /*0068*/ 	.word	0x00000008
.L_19:


//--------------------- .nv.callgraph             --------------------------
	.section	.nv.callgraph,"",@"SHT_CUDA_CALLGRAPH"
	.align	4
	.sectionentsize	8
	.align		4
        /*0000*/ 	.word	0x00000000
	.align		4
        /*0004*/ 	.word	0xffffffff
	.align		4
        /*0008*/ 	.word	0x00000000
	.align		4
        /*000c*/ 	.word	0xfffffffe
	.align		4
        /*0010*/ 	.word	0x00000000
	.align		4
        /*0014*/ 	.word	0xfffffffd
	.align		4
        /*0018*/ 	.word	0x00000000
	.align		4
        /*001c*/ 	.word	0xfffffffc


//--------------------- .text._Z9histogramPiS_i   --------------------------
	.section	.text._Z9histogramPiS_i,"ax",@progbits
	.align	128
        .global         _Z9histogramPiS_i
        .type           _Z9histogramPiS_i,@function
        .size           _Z9histogramPiS_i,(.L_x_1 - _Z9histogramPiS_i)
        .other          _Z9histogramPiS_i,@"STO_CUDA_ENTRY STV_DEFAULT"
_Z9histogramPiS_i:
.text._Z9histogramPiS_i:
[----:B------:R-:W-:Y:S01]  /*0000*/  LDC R1, c[0x0][0x37c] ;  /* 0x0000df00ff017b82 */ /* 0x000fe20000000800 */
[----:B------:R-:W0:Y:S07]  /*0010*/  S2R R0, SR_TID.X ;  /* 0x0000000000007919 */ /* 0x000e2e0000002100 */
[----:B------:R-:W0:Y:S01]  /*0020*/  S2UR UR4, SR_CTAID.X ;  /* 0x00000000000479c3 */ /* 0x000e220000002500 */
[----:B------:R-:W1:Y:S07]  /*0030*/  LDCU UR5, c[0x0][0x390] ;  /* 0x00007200ff0577ac */ /* 0x000e6e0008000800 */
[----:B------:R-:W0:Y:S02]  /*0040*/  LDC R5, c[0x0][0x360] ;  /* 0x0000d800ff057b82 */ /* 0x000e240000000800 */
[----:B0-----:R-:W-:-:S05]  /*0050*/  IMAD R5, R5, UR4, R0 ;  /* 0x0000000405057c24 */ /* 0x001fca000f8e0200 */
[----:B-1----:R-:W-:-:S13]  /*0060*/  ISETP.GE.U32.AND P0, PT, R5, UR5, PT ;  /* 0x0000000505007c0c */ /* 0x002fda000bf06070 */
[----:B------:R-:W-:Y:S05]  /*0070*/  @P0 EXIT ;  /* 0x000000000000094d */ /* 0x000fea0003800000 */
[----:B------:R-:W0:Y:S01]  /*0080*/  LDC.64 R2, c[0x0][0x380] ;  /* 0x0000e000ff027b82 */ /* 0x000e220000000a00 */
[----:B------:R-:W1:Y:S01]  /*0090*/  LDCU.64 UR4, c[0x0][0x358] ;  /* 0x00006b00ff0477ac */ /* 0x000e620008000a00 */
[----:B0-----:R-:W-:-:S06]  /*00a0*/  IMAD.WIDE.U32 R2, R5, 0x4, R2 ;  /* 0x0000000405027825 */ /* 0x001fcc00078e0002 */
[----:B------:R-:W0:Y:S01]  /*00b0*/  LDC.64 R4, c[0x0][0x388] ;  /* 0x0000e200ff047b82 */ /* 0x000e220000000a00 */
[----:B-1----:R-:W0:Y:S01]  /*00c0*/  LDG.E R3, desc[UR4][R2.64] ;  /* 0x0000000402037981 */ /* 0x002e22000c1e1900 */
[----:B------:R-:W-:Y:S02]  /*00d0*/  HFMA2 R7, -RZ, RZ, 0, 5.9604644775390625e-08 ;  /* 0x00000001ff077431 */ /* 0x000fe400000001ff */
[----:B0-----:R-:W-:-:S05]  /*00e0*/  IMAD.WIDE R4, R3, 0x4, R4 ;  /* 0x0000000403047825 */ /* 0x001fca00078e0204 */
[----:B------:R-:W-:Y:S01]  /*00f0*/  REDG.E.ADD.STRONG.GPU desc[UR4][R4.64], R7 ;  /* 0x000000070400798e */ /* 0x000fe2000c12e104 */
[----:B------:R-:W-:Y:S05]  /*0100*/  EXIT ;  /* 0x000000000000794d */ /* 0x000fea0003800000 */
.L_x_0:
[----:B------:R-:W-:-:S00]  /*0110*/  BRA `(.L_x_0) ;  /* 0xfffffffc00fc7947 */ /* 0x000fc0000383ffff */
[----:B------:R-:W-:-:S00]  /*0120*/  NOP ;  /* 0x0000000000007918 */ /* 0x000fc00000000000 */
        /* <DEDUP_REMOVED lines=13> */
.L_x_1:


//--------------------- .nv.shared.reserved.0     --------------------------
	.section	.nv.shared.reserved.0,"aw",@nobits
	.weak		__nv_reservedSMEM_offset_0_alias
	.size		__nv_reservedSMEM_offset_0_alias, 0, 64
	.other		__nv_reservedSMEM_offset_0_alias,@"STO_CUDA_RESERVED_SHARED STV_DEFAULT"
__nv_reservedSMEM_offset_0_alias:
	.zero		0
	.zero		64


//--------------------- .nv.constant0._Z9histogramPiS_i --------------------------
	.section	.nv.constant0._Z9histogramPiS_i,"a",@progbits
	.sectionflags	@""
	.align	4
.nv.constant0._Z9histogramPiS_i:
	.zero		916


//--------------------- SYMBOLS --------------------------

	.type		.nv.reservedSmem.offset0,@object
	.size		.nv.reservedSmem.offset0,0x4
